//
// Generated by NVIDIA NVVM Compiler
//
// Compiler Build ID: CL-36424714
// Cuda compilation tools, release 13.0, V13.0.88
// Based on NVVM 20.0.0
//

.version 9.0
.target sm_100
.address_size 64

	// .globl	_Z11printKernelv
.extern .func  (.param .b32 func_retval0) vprintf
(
	.param .b64 vprintf_param_0,
	.param .b64 vprintf_param_1
)
;
.global .align 1 .b8 $str[25] = {77, 101, 115, 115, 97, 103, 101, 32, 102, 114, 111, 109, 32, 107, 101, 114, 110, 101, 108, 32, 37, 100, 32, 10};

.visible .entry _Z11printKernelv()
{
	.local .align 8 .b8 	__local_depot0[8];
	.reg .b64 	%SP;
	.reg .b64 	%SPL;
	.reg .b32 	%r<4>;
	.reg .b64 	%rd<5>;

	mov.u64 	%SPL, __local_depot0;
	cvta.local.u64 	%SP, %SPL;
	add.u64 	%rd1, %SP, 0;
	add.u64 	%rd2, %SPL, 0;
	mov.u32 	%r1, %tid.x;
	st.local.u32 	[%rd2], %r1;
	mov.u64 	%rd3, $str;
	cvta.global.u64 	%rd4, %rd3;
	{ // callseq 0, 0
	.param .b64 param0;
	st.param.b64 	[param0], %rd4;
	.param .b64 param1;
	st.param.b64 	[param1], %rd1;
	.param .b32 retval0;
	call.uni (retval0), 
	vprintf, 
	(
	param0, 
	param1
	);
	ld.param.b32 	%r2, [retval0];
	} // callseq 0
	ret;

}


// ===== COMPILED SASS (sm_100) =====

	.target	sm_100

	.elftype	@"ET_EXEC"


//--------------------- .note.nv.tkinfo           --------------------------
	.section	.note.nv.tkinfo,"",@"SHT_NOTE"
	.sectionflags	@"SHF_NOTE_NV_TKINFO"
	.tkinfo
        /*0018*/ 	.word	0x00000002
        /*0030*/ 	.string	""
        /*0030*/ 	.string	"ptxas"
        /*0030*/ 	.string	"Cuda compilation tools, release 13.0, V13.0.88"
        /*0030*/ 	.string	"Build cuda_13.0.r13.0/compiler.36424714_0"
        /*0030*/ 	.string	"-arch sm_100 -m 64 "



//--------------------- .note.nv.cuinfo           --------------------------
	.section	.note.nv.cuinfo,"",@"SHT_NOTE"
	.sectionflags	@"SHF_NOTE_NV_CUINFO"
        /*0018*/ 	.short	0x0002
        /*001a*/ 	.short	0x0064
        /*001c*/ 	.short	0x0082
	.zero		2


//--------------------- .nv.info                  --------------------------
	.section	.nv.info,"",@"SHT_CUDA_INFO"
	.align	4


	//----- nvinfo : EIATTR_REGCOUNT
	.align		4
        /*0000*/ 	.byte	0x04, 0x2f
        /*0002*/ 	.short	(.L_2 - .L_1)
	.align		4
.L_1:
        /*0004*/ 	.word	index@(_Z11printKernelv)
        /*0008*/ 	.word	0x00000018


	//----- nvinfo : EIATTR_FRAME_SIZE
	.align		4
.L_2:
        /*000c*/ 	.byte	0x04, 0x11
        /*000e*/ 	.short	(.L_4 - .L_3)
	.align		4
.L_3:
        /*0010*/ 	.word	index@(_Z11printKernelv)
        /*0014*/ 	.word	0x00000008


	//----- nvinfo : EIATTR_MIN_STACK_SIZE
	.align		4
.L_4:
        /*0018*/ 	.byte	0x04, 0x12
        /*001a*/ 	.short	(.L_6 - .L_5)
	.align		4
.L_5:
        /*001c*/ 	.word	index@(_Z11printKernelv)
        /*0020*/ 	.word	0x00000008
.L_6:


//--------------------- .nv.compat                --------------------------
	.section	.nv.compat,"",@"SHT_CUDA_COMPAT_INFO"
	.align	4
        /*0000*/ 	.byte	0x02, 0x09, 0x00, 0x00, 0x02, 0x02, 0x01, 0x00, 0x02, 0x05, 0x05, 0x00, 0x03, 0x07, 0x01, 0x01
        /*0010*/ 	.byte	0x02, 0x03, 0x00, 0x00, 0x02, 0x06, 0x01, 0x00, 0x04, 0x0b, 0x08, 0x00, 0x09, 0x00, 0x00, 0x00
        /*0020*/ 	.byte	0x00, 0x00, 0x00, 0x00


//--------------------- .nv.info._Z11printKernelv --------------------------
	.section	.nv.info._Z11printKernelv,"",@"SHT_CUDA_INFO"
	.sectionflags	@""
	.align	4


	//----- nvinfo : EIATTR_CUDA_API_VERSION
	.align		4
        /*0000*/ 	.byte	0x04, 0x37
        /*0002*/ 	.short	(.L_8 - .L_7)
.L_7:
        /*0004*/ 	.word	0x00000082


	//----- nvinfo : EIATTR_SPARSE_MMA_MASK
	.align		4
.L_8:
        /*0008*/ 	.byte	0x03, 0x50
        /*000a*/ 	.short	0x0000


	//----- nvinfo : EIATTR_MAXREG_COUNT
	.align		4
        /*000c*/ 	.byte	0x03, 0x1b
        /*000e*/ 	.short	0x00ff


	//----- nvinfo : EIATTR_EXTERNS
	.align		4
        /*0010*/ 	.byte	0x04, 0x0f
        /*0012*/ 	.short	(.L_10 - .L_9)


	//   ....[0]....
	.align		4
.L_9:
        /*0014*/ 	.word	index@(vprintf)


	//----- nvinfo : EIATTR_MERCURY_ISA_VERSION
	.align		4
.L_10:
        /*0018*/ 	.byte	0x03, 0x5f
        /*001a*/ 	.short	0x0101


	//----- nvinfo : EIATTR_VRC_CTA_INIT_COUNT
	.align		4
        /*001c*/ 	.byte	0x02, 0x4a
	.zero		1
	.zero		1


	//----- nvinfo : EIATTR_SYSCALL_OFFSETS
	.align		4
        /*0020*/ 	.byte	0x04, 0x46
        /*0022*/ 	.short	(.L_12 - .L_11)


	//   ....[0]....
.L_11:
        /*0024*/ 	.word	0x000000e0


	//----- nvinfo : EIATTR_EXIT_INSTR_OFFSETS
	.align		4
.L_12:
        /*0028*/ 	.byte	0x04, 0x1c
        /*002a*/ 	.short	(.L_14 - .L_13)


	//   ....[0]....
.L_13:
        /*002c*/ 	.word	0x000000f0


	//----- nvinfo : EIATTR_SW_WAR
	.align		4
.L_14:
        /*0030*/ 	.byte	0x04, 0x36
        /*0032*/ 	.short	(.L_16 - .L_15)
.L_15:
        /*0034*/ 	.word	0x00000008
.L_16:


//--------------------- .nv.callgraph             --------------------------
	.section	.nv.callgraph,"",@"SHT_CUDA_CALLGRAPH"
	.align	4
	.sectionentsize	8
	.align		4
        /*0000*/ 	.word	0x00000000
	.align		4
        /*0004*/ 	.word	0xffffffff
	.align		4
        /*0008*/ 	.word	index@(_Z11printKernelv)
	.align		4
        /*000c*/ 	.word	index@(vprintf)
	.align		4
        /*0010*/ 	.word	0x00000000
	.align		4
        /*0014*/ 	.word	0xfffffffe
	.align		4
        /*0018*/ 	.word	0x00000000
	.align		4
        /*001c*/ 	.word	0xfffffffd
	.align		4
        /*0020*/ 	.word	0x00000000
	.align		4
        /*0024*/ 	.word	0xfffffffc


//--------------------- .nv.constant4             --------------------------
	.section	.nv.constant4,"a",@progbits
	.align	8
	.align		8
.nv.constant4:
        /*0000*/ 	.dword	vprintf
	.align		8
        /*0008*/ 	.dword	$str


//--------------------- .text._Z11printKernelv    --------------------------
	.section	.text._Z11printKernelv,"ax",@progbits
	.align	128
        .global         _Z11printKernelv
        .type           _Z11printKernelv,@function
        .size           _Z11printKernelv,(.L_x_2 - _Z11printKernelv)
        .other          _Z11printKernelv,@"STO_CUDA_ENTRY STV_DEFAULT"
_Z11printKernelv:
.text._Z11printKernelv:
[----:B------:R-:W0:Y:S01]  /*0000*/  LDC R1, c[0x0][0x37c] ;  /* 0x0000df00ff017b82 */ /* 0x000e220000000800 */
[----:B------:R-:W1:Y:S01]  /*0010*/  S2R R8, SR_TID.X ;  /* 0x0000000000087919 */ /* 0x000e620000002100 */
[----:B0-----:R-:W-:Y:S01]  /*0020*/  VIADD R1, R1, 0xfffffff8 ;  /* 0xfffffff801017836 */ /* 0x001fe20000000000 */
[----:B------:R-:W-:Y:S01]  /*0030*/  MOV R0, 0x0 ;  /* 0x0000000000007802 */ /* 0x000fe20000000f00 */
[----:B------:R-:W0:Y:S04]  /*0040*/  LDCU UR4, c[0x0][0x2f8] ;  /* 0x00005f00ff0477ac */ /* 0x000e280008000800 */
[----:B------:R2:W3:Y:S01]  /*0050*/  LDC.64 R2, c[0x4][R0] ;  /* 0x0100000000027b82 */ /* 0x0004e20000000a00 */
[----:B------:R-:W4:Y:S01]  /*0060*/  LDCU.64 UR6, c[0x4][0x8] ;  /* 0x01000100ff0677ac */ /* 0x000f220008000a00 */
[----:B------:R-:W5:Y:S01]  /*0070*/  LDCU UR5, c[0x0][0x2fc] ;  /* 0x00005f80ff0577ac */ /* 0x000f620008000800 */
[----:B0-----:R-:W-:Y:S01]  /*0080*/  IADD3 R6, P0, PT, R1, UR4, RZ ;  /* 0x0000000401067c10 */ /* 0x001fe2000ff1e0ff */
[----:B----4-:R-:W-:Y:S01]  /*0090*/  IMAD.U32 R4, RZ, RZ, UR6 ;  /* 0x00000006ff047e24 */ /* 0x010fe2000f8e00ff */
[----:B------:R-:W-:-:S03]  /*00a0*/  MOV R5, UR7 ;  /* 0x0000000700057c02 */ /* 0x000fc60008000f00 */
[----:B-----5:R-:W-:Y:S01]  /*00b0*/  IMAD.X R7, RZ, RZ, UR5, P0 ;  /* 0x00000005ff077e24 */ /* 0x020fe200080e06ff */
[----:B-1----:R2:W-:Y:S07]  /*00c0*/  STL [R1], R8 ;  /* 0x0000000801007387 */ /* 0x0025ee0000100800 */
[----:B------:R-:W-:-:S07]  /*00d0*/  LEPC R20, `(.L_x_0) ;  /* 0x000000001014794e */ /* 0x000fce0000000000 */
[----:B--23--:R-:W-:Y:S05]  /*00e0*/  CALL.ABS.NOINC R2 ;  /* 0x0000000002007343 */ /* 0x00cfea0003c00000 */
.L_x_0:
[----:B------:R-:W-:Y:S05]  /*00f0*/  EXIT ;  /* 0x000000000000794d */ /* 0x000fea0003800000 */
.L_x_1:
[----:B------:R-:W-:-:S00]  /*0100*/  BRA `(.L_x_1) ;  /* 0xfffffffc00fc7947 */ /* 0x000fc0000383ffff */
[----:B------:R-:W-:-:S00]  /*0110*/  NOP ;  /* 0x0000000000007918 */ /* 0x000fc00000000000 */
        /* <DEDUP_REMOVED lines=14> */
.L_x_2:


//--------------------- .nv.global.init           --------------------------
	.section	.nv.global.init,"aw",@progbits
.nv.global.init:
	.type		$str,@object
	.size		$str,(.L_0 - $str)
$str:
        /*0000*/ 	.byte	0x4d, 0x65, 0x73, 0x73, 0x61, 0x67, 0x65, 0x20, 0x66, 0x72, 0x6f, 0x6d, 0x20, 0x6b, 0x65, 0x72
        /*0010*/ 	.byte	0x6e, 0x65, 0x6c, 0x20, 0x25, 0x64, 0x20, 0x0a, 0x00
.L_0:


//--------------------- .nv.shared.reserved.0     --------------------------
	.section	.nv.shared.reserved.0,"aw",@nobits
	.weak		__nv_reservedSMEM_offset_0_alias
	.size		__nv_reservedSMEM_offset_0_alias, 0, 64
	.other		__nv_reservedSMEM_offset_0_alias,@"STO_CUDA_RESERVED_SHARED STV_DEFAULT"
__nv_reservedSMEM_offset_0_alias:
	.zero		0
	.zero		64


//--------------------- .nv.constant0._Z11printKernelv --------------------------
	.section	.nv.constant0._Z11printKernelv,"a",@progbits
	.sectionflags	@""
	.align	4
.nv.constant0._Z11printKernelv:
	.zero		896


//--------------------- SYMBOLS --------------------------

	.type		.nv.reservedSmem.offset0,@object
	.size		.nv.reservedSmem.offset0,0x4
	.type		vprintf,@function
